//
// Generated by NVIDIA NVVM Compiler
//
// Compiler Build ID: CL-36424714
// Cuda compilation tools, release 13.0, V13.0.88
// Based on NVVM 20.0.0
//

.version 9.0
.target sm_100
.address_size 64

	// .globl	subtract_vector

.visible .entry subtract_vector(
	.param .u64 .ptr .align 1 subtract_vector_param_0,
	.param .u64 .ptr .align 1 subtract_vector_param_1,
	.param .u64 .ptr .align 1 subtract_vector_param_2,
	.param .u32 subtract_vector_param_3
)
{
	.reg .pred 	%p<2>;
	.reg .b32 	%r<8>;
	.reg .b32 	%f<4>;
	.reg .b64 	%rd<11>;

	ld.param.u64 	%rd1, [subtract_vector_param_0];
	ld.param.u64 	%rd2, [subtract_vector_param_1];
	ld.param.u64 	%rd3, [subtract_vector_param_2];
	ld.param.u32 	%r2, [subtract_vector_param_3];
	mov.u32 	%r3, %ctaid.y;
	mov.u32 	%r4, %tid.x;
	mov.u32 	%r5, %ntid.x;
	mov.u32 	%r6, %ctaid.x;
	mad.lo.s32 	%r7, %r5, %r6, %r4;
	mad.lo.s32 	%r1, %r2, %r3, %r7;
	setp.ge.s32 	%p1, %r7, %r2;
	@%p1 bra 	$L__BB0_2;
	cvta.to.global.u64 	%rd4, %rd1;
	cvta.to.global.u64 	%rd5, %rd2;
	cvta.to.global.u64 	%rd6, %rd3;
	mul.wide.s32 	%rd7, %r1, 4;
	add.s64 	%rd8, %rd4, %rd7;
	ld.global.f32 	%f1, [%rd8];
	add.s64 	%rd9, %rd5, %rd7;
	ld.global.f32 	%f2, [%rd9];
	sub.f32 	%f3, %f1, %f2;
	add.s64 	%rd10, %rd6, %rd7;
	st.global.f32 	[%rd10], %f3;
$L__BB0_2:
	ret;

}


// ===== COMPILED SASS (sm_100) =====

	.target	sm_100

	.elftype	@"ET_EXEC"


//--------------------- .note.nv.tkinfo           --------------------------
	.section	.note.nv.tkinfo,"",@"SHT_NOTE"
	.sectionflags	@"SHF_NOTE_NV_TKINFO"
	.tkinfo
        /*0018*/ 	.word	0x00000002
        /*0030*/ 	.string	""
        /*0030*/ 	.string	"ptxas"
        /*0030*/ 	.string	"Cuda compilation tools, release 13.0, V13.0.88"
        /*0030*/ 	.string	"Build cuda_13.0.r13.0/compiler.36424714_0"
        /*0030*/ 	.string	"-arch sm_100 -m 64 "



//--------------------- .note.nv.cuinfo           --------------------------
	.section	.note.nv.cuinfo,"",@"SHT_NOTE"
	.sectionflags	@"SHF_NOTE_NV_CUINFO"
        /*0018*/ 	.short	0x0002
        /*001a*/ 	.short	0x0064
        /*001c*/ 	.short	0x0082
	.zero		2


//--------------------- .nv.info                  --------------------------
	.section	.nv.info,"",@"SHT_CUDA_INFO"
	.align	4


	//----- nvinfo : EIATTR_REGCOUNT
	.align		4
        /*0000*/ 	.byte	0x04, 0x2f
        /*0002*/ 	.short	(.L_1 - .L_0)
	.align		4
.L_0:
        /*0004*/ 	.word	index@(subtract_vector)
        /*0008*/ 	.word	0x0000000c


	//----- nvinfo : EIATTR_FRAME_SIZE
	.align		4
.L_1:
        /*000c*/ 	.byte	0x04, 0x11
        /*000e*/ 	.short	(.L_3 - .L_2)
	.align		4
.L_2:
        /*0010*/ 	.word	index@(subtract_vector)
        /*0014*/ 	.word	0x00000000


	//----- nvinfo : EIATTR_MIN_STACK_SIZE
	.align		4
.L_3:
        /*0018*/ 	.byte	0x04, 0x12
        /*001a*/ 	.short	(.L_5 - .L_4)
	.align		4
.L_4:
        /*001c*/ 	.word	index@(subtract_vector)
        /*0020*/ 	.word	0x00000000
.L_5:


//--------------------- .nv.compat                --------------------------
	.section	.nv.compat,"",@"SHT_CUDA_COMPAT_INFO"
	.align	4
        /*0000*/ 	.byte	0x02, 0x09, 0x00, 0x00, 0x02, 0x02, 0x01, 0x00, 0x02, 0x05, 0x05, 0x00, 0x03, 0x07, 0x01, 0x01
        /*0010*/ 	.byte	0x02, 0x03, 0x00, 0x00, 0x02, 0x06, 0x01, 0x00, 0x04, 0x0b, 0x08, 0x00, 0x09, 0x00, 0x00, 0x00
        /*0020*/ 	.byte	0x00, 0x00, 0x00, 0x00


//--------------------- .nv.info.subtract_vector  --------------------------
	.section	.nv.info.subtract_vector,"",@"SHT_CUDA_INFO"
	.sectionflags	@""
	.align	4


	//----- nvinfo : EIATTR_CUDA_API_VERSION
	.align		4
        /*0000*/ 	.byte	0x04, 0x37
        /*0002*/ 	.short	(.L_7 - .L_6)
.L_6:
        /*0004*/ 	.word	0x00000082


	//----- nvinfo : EIATTR_KPARAM_INFO
	.align		4
.L_7:
        /*0008*/ 	.byte	0x04, 0x17
        /*000a*/ 	.short	(.L_9 - .L_8)
.L_8:
        /*000c*/ 	.word	0x00000000
        /*0010*/ 	.short	0x0003
        /*0012*/ 	.short	0x0018
        /*0014*/ 	.byte	0x00, 0xf0, 0x11, 0x00


	//----- nvinfo : EIATTR_KPARAM_INFO
	.align		4
.L_9:
        /*0018*/ 	.byte	0x04, 0x17
        /*001a*/ 	.short	(.L_11 - .L_10)
.L_10:
        /*001c*/ 	.word	0x00000000
        /*0020*/ 	.short	0x0002
        /*0022*/ 	.short	0x0010
        /*0024*/ 	.byte	0x00, 0xf5, 0x21, 0x00


	//----- nvinfo : EIATTR_KPARAM_INFO
	.align		4
.L_11:
        /*0028*/ 	.byte	0x04, 0x17
        /*002a*/ 	.short	(.L_13 - .L_12)
.L_12:
        /*002c*/ 	.word	0x00000000
        /*0030*/ 	.short	0x0001
        /*0032*/ 	.short	0x0008
        /*0034*/ 	.byte	0x00, 0xf5, 0x21, 0x00


	//----- nvinfo : EIATTR_KPARAM_INFO
	.align		4
.L_13:
        /*0038*/ 	.byte	0x04, 0x17
        /*003a*/ 	.short	(.L_15 - .L_14)
.L_14:
        /*003c*/ 	.word	0x00000000
        /*0040*/ 	.short	0x0000
        /*0042*/ 	.short	0x0000
        /*0044*/ 	.byte	0x00, 0xf5, 0x21, 0x00


	//----- nvinfo : EIATTR_SPARSE_MMA_MASK
	.align		4
.L_15:
        /*0048*/ 	.byte	0x03, 0x50
        /*004a*/ 	.short	0x0000


	//----- nvinfo : EIATTR_MAXREG_COUNT
	.align		4
        /*004c*/ 	.byte	0x03, 0x1b
        /*004e*/ 	.short	0x00ff


	//----- nvinfo : EIATTR_MERCURY_ISA_VERSION
	.align		4
        /*0050*/ 	.byte	0x03, 0x5f
        /*0052*/ 	.short	0x0101


	//----- nvinfo : EIATTR_VRC_CTA_INIT_COUNT
	.align		4
        /*0054*/ 	.byte	0x02, 0x4a
	.zero		1
	.zero		1


	//----- nvinfo : EIATTR_EXIT_INSTR_OFFSETS
	.align		4
        /*0058*/ 	.byte	0x04, 0x1c
        /*005a*/ 	.short	(.L_17 - .L_16)


	//   ....[0]....
.L_16:
        /*005c*/ 	.word	0x00000090


	//   ....[1]....
        /*0060*/ 	.word	0x00000150


	//----- nvinfo : EIATTR_CBANK_PARAM_SIZE
	.align		4
.L_17:
        /*0064*/ 	.byte	0x03, 0x19
        /*0066*/ 	.short	0x001c


	//----- nvinfo : EIATTR_PARAM_CBANK
	.align		4
        /*0068*/ 	.byte	0x04, 0x0a
        /*006a*/ 	.short	(.L_19 - .L_18)
	.align		4
.L_18:
        /*006c*/ 	.word	index@(.nv.constant0.subtract_vector)
        /*0070*/ 	.short	0x0380
        /*0072*/ 	.short	0x001c


	//----- nvinfo : EIATTR_SW_WAR
	.align		4
.L_19:
        /*0074*/ 	.byte	0x04, 0x36
        /*0076*/ 	.short	(.L_21 - .L_20)
.L_20:
        /*0078*/ 	.word	0x00000008
.L_21:


//--------------------- .nv.callgraph             --------------------------
	.section	.nv.callgraph,"",@"SHT_CUDA_CALLGRAPH"
	.align	4
	.sectionentsize	8
	.align		4
        /*0000*/ 	.word	0x00000000
	.align		4
        /*0004*/ 	.word	0xffffffff
	.align		4
        /*0008*/ 	.word	0x00000000
	.align		4
        /*000c*/ 	.word	0xfffffffe
	.align		4
        /*0010*/ 	.word	0x00000000
	.align		4
        /*0014*/ 	.word	0xfffffffd
	.align		4
        /*0018*/ 	.word	0x00000000
	.align		4
        /*001c*/ 	.word	0xfffffffc


//--------------------- .text.subtract_vector     --------------------------
	.section	.text.subtract_vector,"ax",@progbits
	.align	128
        .global         subtract_vector
        .type           subtract_vector,@function
        .size           subtract_vector,(.L_x_1 - subtract_vector)
        .other          subtract_vector,@"STO_CUDA_ENTRY STV_DEFAULT"
subtract_vector:
.text.subtract_vector:
[----:B------:R-:W-:Y:S01]  /*0000*/  LDC R1, c[0x0][0x37c] ;  /* 0x0000df00ff017b82 */ /* 0x000fe20000000800 */
[----:B------:R-:W0:Y:S07]  /*0010*/  S2R R0, SR_TID.X ;  /* 0x0000000000007919 */ /* 0x000e2e0000002100 */
[----:B------:R-:W1:Y:S01]  /*0020*/  LDC R9, c[0x0][0x398] ;  /* 0x0000e600ff097b82 */ /* 0x000e620000000800 */
[----:B------:R-:W0:Y:S01]  /*0030*/  LDCU UR5, c[0x0][0x360] ;  /* 0x00006c00ff0577ac */ /* 0x000e220008000800 */
[----:B------:R-:W0:Y:S06]  /*0040*/  S2R R3, SR_CTAID.X ;  /* 0x0000000000037919 */ /* 0x000e2c0000002500 */
[----:B------:R-:W2:Y:S01]  /*0050*/  S2UR UR4, SR_CTAID.Y ;  /* 0x00000000000479c3 */ /* 0x000ea20000002600 */
[----:B0-----:R-:W-:-:S05]  /*0060*/  IMAD R0, R3, UR5, R0 ;  /* 0x0000000503007c24 */ /* 0x001fca000f8e0200 */
[----:B-1----:R-:W-:Y:S01]  /*0070*/  ISETP.GE.AND P0, PT, R0, R9, PT ;  /* 0x000000090000720c */ /* 0x002fe20003f06270 */
[----:B--2---:R-:W-:-:S12]  /*0080*/  IMAD R9, R9, UR4, R0 ;  /* 0x0000000409097c24 */ /* 0x004fd8000f8e0200 */
[----:B------:R-:W-:Y:S05]  /*0090*/  @P0 EXIT ;  /* 0x000000000000094d */ /* 0x000fea0003800000 */
[----:B------:R-:W0:Y:S01]  /*00a0*/  LDC.64 R2, c[0x0][0x380] ;  /* 0x0000e000ff027b82 */ /* 0x000e220000000a00 */
[----:B------:R-:W1:Y:S07]  /*00b0*/  LDCU.64 UR4, c[0x0][0x358] ;  /* 0x00006b00ff0477ac */ /* 0x000e6e0008000a00 */
[----:B------:R-:W2:Y:S08]  /*00c0*/  LDC.64 R4, c[0x0][0x388] ;  /* 0x0000e200ff047b82 */ /* 0x000eb00000000a00 */
[----:B------:R-:W3:Y:S01]  /*00d0*/  LDC.64 R6, c[0x0][0x390] ;  /* 0x0000e400ff067b82 */ /* 0x000ee20000000a00 */
[----:B0-----:R-:W-:-:S06]  /*00e0*/  IMAD.WIDE R2, R9, 0x4, R2 ;  /* 0x0000000409027825 */ /* 0x001fcc00078e0202 */
[----:B-1----:R-:W4:Y:S01]  /*00f0*/  LDG.E R2, desc[UR4][R2.64] ;  /* 0x0000000402027981 */ /* 0x002f22000c1e1900 */
[----:B--2---:R-:W-:-:S06]  /*0100*/  IMAD.WIDE R4, R9, 0x4, R4 ;  /* 0x0000000409047825 */ /* 0x004fcc00078e0204 */
[----:B------:R-:W4:Y:S01]  /*0110*/  LDG.E R5, desc[UR4][R4.64] ;  /* 0x0000000404057981 */ /* 0x000f22000c1e1900 */
[----:B---3--:R-:W-:-:S04]  /*0120*/  IMAD.WIDE R6, R9, 0x4, R6 ;  /* 0x0000000409067825 */ /* 0x008fc800078e0206 */
[----:B----4-:R-:W-:-:S05]  /*0130*/  FADD R9, R2, -R5 ;  /* 0x8000000502097221 */ /* 0x010fca0000000000 */
[----:B------:R-:W-:Y:S01]  /*0140*/  STG.E desc[UR4][R6.64], R9 ;  /* 0x0000000906007986 */ /* 0x000fe2000c101904 */
[----:B------:R-:W-:Y:S05]  /*0150*/  EXIT ;  /* 0x000000000000794d */ /* 0x000fea0003800000 */
.L_x_0:
[----:B------:R-:W-:-:S00]  /*0160*/  BRA `(.L_x_0) ;  /* 0xfffffffc00fc7947 */ /* 0x000fc0000383ffff */
[----:B------:R-:W-:-:S00]  /*0170*/  NOP ;  /* 0x0000000000007918 */ /* 0x000fc00000000000 */
        /* <DEDUP_REMOVED lines=8> */
.L_x_1:


//--------------------- .nv.shared.reserved.0     --------------------------
	.section	.nv.shared.reserved.0,"aw",@nobits
	.weak		__nv_reservedSMEM_offset_0_alias
	.size		__nv_reservedSMEM_offset_0_alias, 0, 64
	.other		__nv_reservedSMEM_offset_0_alias,@"STO_CUDA_RESERVED_SHARED STV_DEFAULT"
__nv_reservedSMEM_offset_0_alias:
	.zero		0
	.zero		64


//--------------------- .nv.constant0.subtract_vector --------------------------
	.section	.nv.constant0.subtract_vector,"a",@progbits
	.sectionflags	@""
	.align	4
.nv.constant0.subtract_vector:
	.zero		924


//--------------------- SYMBOLS --------------------------

	.type		.nv.reservedSmem.offset0,@object
	.size		.nv.reservedSmem.offset0,0x4
